//
// Generated by NVIDIA NVVM Compiler
//
// Compiler Build ID: CL-36424714
// Cuda compilation tools, release 13.0, V13.0.88
// Based on NVVM 20.0.0
//

.version 9.0
.target sm_100
.address_size 64

	// .globl	_Z12_cal_featurePfS_

.visible .entry _Z12_cal_featurePfS_(
	.param .u64 .ptr .align 1 _Z12_cal_featurePfS__param_0,
	.param .u64 .ptr .align 1 _Z12_cal_featurePfS__param_1
)
{
	.reg .pred 	%p<19>;
	.reg .b32 	%r<14>;
	.reg .b32 	%f<107>;
	.reg .b64 	%rd<5>;

	ld.param.u64 	%rd3, [_Z12_cal_featurePfS__param_0];
	ld.param.u64 	%rd4, [_Z12_cal_featurePfS__param_1];
	cvta.to.global.u64 	%rd1, %rd4;
	cvta.to.global.u64 	%rd2, %rd3;
	mov.u32 	%r1, %tid.x;
	setp.gt.s32 	%p1, %r1, 2;
	@%p1 bra 	$L__BB0_5;
	setp.eq.s32 	%p5, %r1, 0;
	@%p5 bra 	$L__BB0_9;
	setp.eq.s32 	%p6, %r1, 1;
	@%p6 bra 	$L__BB0_10;
	setp.eq.s32 	%p7, %r1, 2;
	@%p7 bra 	$L__BB0_4;
	bra.uni 	$L__BB0_13;
$L__BB0_4:
	ld.global.f32 	%f95, [%rd2+8];
	ld.global.f32 	%f96, [%rd2];
	div.rn.f32 	%f97, %f95, %f96;
	st.global.f32 	[%rd1+8], %f97;
	bra.uni 	$L__BB0_13;
$L__BB0_5:
	setp.eq.s32 	%p2, %r1, 3;
	@%p2 bra 	$L__BB0_11;
	setp.eq.s32 	%p3, %r1, 4;
	@%p3 bra 	$L__BB0_12;
	setp.eq.s32 	%p4, %r1, 5;
	@%p4 bra 	$L__BB0_8;
	bra.uni 	$L__BB0_13;
$L__BB0_8:
	ld.global.f32 	%f1, [%rd2+8];
	mul.f32 	%f2, %f1, 0f40400000;
	st.global.f32 	[%rd1+20], %f2;
	bra.uni 	$L__BB0_13;
$L__BB0_9:
	ld.global.f32 	%f103, [%rd2];
	ld.global.f32 	%f104, [%rd2+4];
	sub.f32 	%f105, %f103, %f104;
	div.rn.f32 	%f106, %f105, %f103;
	st.global.f32 	[%rd1], %f106;
	bra.uni 	$L__BB0_13;
$L__BB0_10:
	ld.global.f32 	%f98, [%rd2+4];
	ld.global.f32 	%f99, [%rd2+8];
	sub.f32 	%f100, %f98, %f99;
	ld.global.f32 	%f101, [%rd2];
	div.rn.f32 	%f102, %f100, %f101;
	st.global.f32 	[%rd1+4], %f102;
	bra.uni 	$L__BB0_13;
$L__BB0_11:
	ld.global.f32 	%f75, [%rd2];
	ld.global.f32 	%f76, [%rd2+4];
	mul.f32 	%f77, %f76, 0f40400000;
	fma.rn.f32 	%f78, %f75, 0f40400000, %f77;
	ld.global.f32 	%f79, [%rd2+8];
	fma.rn.f32 	%f80, %f79, 0f40400000, %f78;
	abs.f32 	%f81, %f80;
	lg2.approx.f32 	%f82, %f81;
	mul.f32 	%f83, %f82, 0fBF2AAAAB;
	ex2.approx.ftz.f32 	%f84, %f83;
	mul.f32 	%f85, %f84, %f81;
	neg.f32 	%f86, %f85;
	mul.f32 	%f87, %f84, %f86;
	fma.rn.f32 	%f88, %f85, %f87, 0f3F800000;
	mul.f32 	%f89, %f88, 0f3EAAAAAB;
	fma.rn.f32 	%f90, %f85, %f89, %f85;
	setp.lt.f32 	%p17, %f80, 0f00000000;
	neg.f32 	%f91, %f90;
	selp.f32 	%f92, %f91, %f90, %p17;
	add.f32 	%f93, %f80, %f80;
	setp.eq.f32 	%p18, %f93, %f80;
	selp.f32 	%f94, %f93, %f92, %p18;
	st.global.f32 	[%rd1+12], %f94;
	bra.uni 	$L__BB0_13;
$L__BB0_12:
	ld.global.f32 	%f3, [%rd2];
	neg.f32 	%f4, %f3;
	setp.lt.f32 	%p8, %f3, 0f00800000;
	mul.f32 	%f5, %f3, 0f4B000000;
	selp.f32 	%f6, %f5, %f3, %p8;
	selp.f32 	%f7, 0fC1B80000, 0f00000000, %p8;
	mov.b32 	%r2, %f6;
	add.s32 	%r3, %r2, -1059760811;
	and.b32  	%r4, %r3, -8388608;
	sub.s32 	%r5, %r2, %r4;
	mov.b32 	%f8, %r5;
	cvt.rn.f32.s32 	%f9, %r4;
	fma.rn.f32 	%f10, %f9, 0f34000000, %f7;
	add.f32 	%f11, %f8, 0fBF800000;
	fma.rn.f32 	%f12, %f11, 0fBE055027, 0f3E1039F6;
	fma.rn.f32 	%f13, %f12, %f11, 0fBDF8CDCC;
	fma.rn.f32 	%f14, %f13, %f11, 0f3E0F2955;
	fma.rn.f32 	%f15, %f14, %f11, 0fBE2AD8B9;
	fma.rn.f32 	%f16, %f15, %f11, 0f3E4CED0B;
	fma.rn.f32 	%f17, %f16, %f11, 0fBE7FFF22;
	fma.rn.f32 	%f18, %f17, %f11, 0f3EAAAA78;
	fma.rn.f32 	%f19, %f18, %f11, 0fBF000000;
	mul.f32 	%f20, %f11, %f19;
	fma.rn.f32 	%f21, %f20, %f11, %f11;
	fma.rn.f32 	%f22, %f10, 0f3F317218, %f21;
	setp.gt.u32 	%p9, %r2, 2139095039;
	fma.rn.f32 	%f23, %f6, 0f7F800000, 0f7F800000;
	selp.f32 	%f24, %f23, %f22, %p9;
	setp.eq.f32 	%p10, %f6, 0f00000000;
	selp.f32 	%f25, 0fFF800000, %f24, %p10;
	mul.f32 	%f26, %f25, %f4;
	ld.global.f32 	%f27, [%rd2+4];
	setp.lt.f32 	%p11, %f27, 0f00800000;
	mul.f32 	%f28, %f27, 0f4B000000;
	selp.f32 	%f29, %f28, %f27, %p11;
	selp.f32 	%f30, 0fC1B80000, 0f00000000, %p11;
	mov.b32 	%r6, %f29;
	add.s32 	%r7, %r6, -1059760811;
	and.b32  	%r8, %r7, -8388608;
	sub.s32 	%r9, %r6, %r8;
	mov.b32 	%f31, %r9;
	cvt.rn.f32.s32 	%f32, %r8;
	fma.rn.f32 	%f33, %f32, 0f34000000, %f30;
	add.f32 	%f34, %f31, 0fBF800000;
	fma.rn.f32 	%f35, %f34, 0fBE055027, 0f3E1039F6;
	fma.rn.f32 	%f36, %f35, %f34, 0fBDF8CDCC;
	fma.rn.f32 	%f37, %f36, %f34, 0f3E0F2955;
	fma.rn.f32 	%f38, %f37, %f34, 0fBE2AD8B9;
	fma.rn.f32 	%f39, %f38, %f34, 0f3E4CED0B;
	fma.rn.f32 	%f40, %f39, %f34, 0fBE7FFF22;
	fma.rn.f32 	%f41, %f40, %f34, 0f3EAAAA78;
	fma.rn.f32 	%f42, %f41, %f34, 0fBF000000;
	mul.f32 	%f43, %f34, %f42;
	fma.rn.f32 	%f44, %f43, %f34, %f34;
	fma.rn.f32 	%f45, %f33, 0f3F317218, %f44;
	setp.gt.u32 	%p12, %r6, 2139095039;
	fma.rn.f32 	%f46, %f29, 0f7F800000, 0f7F800000;
	selp.f32 	%f47, %f46, %f45, %p12;
	setp.eq.f32 	%p13, %f29, 0f00000000;
	selp.f32 	%f48, 0fFF800000, %f47, %p13;
	mul.f32 	%f49, %f27, %f48;
	sub.f32 	%f50, %f26, %f49;
	ld.global.f32 	%f51, [%rd2+8];
	setp.lt.f32 	%p14, %f51, 0f00800000;
	mul.f32 	%f52, %f51, 0f4B000000;
	selp.f32 	%f53, %f52, %f51, %p14;
	selp.f32 	%f54, 0fC1B80000, 0f00000000, %p14;
	mov.b32 	%r10, %f53;
	add.s32 	%r11, %r10, -1059760811;
	and.b32  	%r12, %r11, -8388608;
	sub.s32 	%r13, %r10, %r12;
	mov.b32 	%f55, %r13;
	cvt.rn.f32.s32 	%f56, %r12;
	fma.rn.f32 	%f57, %f56, 0f34000000, %f54;
	add.f32 	%f58, %f55, 0fBF800000;
	fma.rn.f32 	%f59, %f58, 0fBE055027, 0f3E1039F6;
	fma.rn.f32 	%f60, %f59, %f58, 0fBDF8CDCC;
	fma.rn.f32 	%f61, %f60, %f58, 0f3E0F2955;
	fma.rn.f32 	%f62, %f61, %f58, 0fBE2AD8B9;
	fma.rn.f32 	%f63, %f62, %f58, 0f3E4CED0B;
	fma.rn.f32 	%f64, %f63, %f58, 0fBE7FFF22;
	fma.rn.f32 	%f65, %f64, %f58, 0f3EAAAA78;
	fma.rn.f32 	%f66, %f65, %f58, 0fBF000000;
	mul.f32 	%f67, %f58, %f66;
	fma.rn.f32 	%f68, %f67, %f58, %f58;
	fma.rn.f32 	%f69, %f57, 0f3F317218, %f68;
	setp.gt.u32 	%p15, %r10, 2139095039;
	fma.rn.f32 	%f70, %f53, 0f7F800000, 0f7F800000;
	selp.f32 	%f71, %f70, %f69, %p15;
	setp.eq.f32 	%p16, %f53, 0f00000000;
	selp.f32 	%f72, 0fFF800000, %f71, %p16;
	mul.f32 	%f73, %f51, %f72;
	sub.f32 	%f74, %f50, %f73;
	st.global.f32 	[%rd1+16], %f74;
$L__BB0_13:
	ret;

}


// ===== COMPILED SASS (sm_100) =====

	.target	sm_100

	.elftype	@"ET_EXEC"


//--------------------- .note.nv.tkinfo           --------------------------
	.section	.note.nv.tkinfo,"",@"SHT_NOTE"
	.sectionflags	@"SHF_NOTE_NV_TKINFO"
	.tkinfo
        /*0018*/ 	.word	0x00000002
        /*0030*/ 	.string	""
        /*0030*/ 	.string	"ptxas"
        /*0030*/ 	.string	"Cuda compilation tools, release 13.0, V13.0.88"
        /*0030*/ 	.string	"Build cuda_13.0.r13.0/compiler.36424714_0"
        /*0030*/ 	.string	"-arch sm_100 -m 64 "



//--------------------- .note.nv.cuinfo           --------------------------
	.section	.note.nv.cuinfo,"",@"SHT_NOTE"
	.sectionflags	@"SHF_NOTE_NV_CUINFO"
        /*0018*/ 	.short	0x0002
        /*001a*/ 	.short	0x0064
        /*001c*/ 	.short	0x0082
	.zero		2


//--------------------- .nv.info                  --------------------------
	.section	.nv.info,"",@"SHT_CUDA_INFO"
	.align	4


	//----- nvinfo : EIATTR_REGCOUNT
	.align		4
        /*0000*/ 	.byte	0x04, 0x2f
        /*0002*/ 	.short	(.L_1 - .L_0)
	.align		4
.L_0:
        /*0004*/ 	.word	index@(_Z12_cal_featurePfS_)
        /*0008*/ 	.word	0x00000013


	//----- nvinfo : EIATTR_FRAME_SIZE
	.align		4
.L_1:
        /*000c*/ 	.byte	0x04, 0x11
        /*000e*/ 	.short	(.L_3 - .L_2)
	.align		4
.L_2:
        /*0010*/ 	.word	index@($__internal_0_$__cuda_sm3x_div_rn_noftz_f32_slowpath)
        /*0014*/ 	.word	0x00000000


	//----- nvinfo : EIATTR_FRAME_SIZE
	.align		4
.L_3:
        /*0018*/ 	.byte	0x04, 0x11
        /*001a*/ 	.short	(.L_5 - .L_4)
	.align		4
.L_4:
        /*001c*/ 	.word	index@(_Z12_cal_featurePfS_)
        /*0020*/ 	.word	0x00000000


	//----- nvinfo : EIATTR_MIN_STACK_SIZE
	.align		4
.L_5:
        /*0024*/ 	.byte	0x04, 0x12
        /*0026*/ 	.short	(.L_7 - .L_6)
	.align		4
.L_6:
        /*0028*/ 	.word	index@(_Z12_cal_featurePfS_)
        /*002c*/ 	.word	0x00000000
.L_7:


//--------------------- .nv.compat                --------------------------
	.section	.nv.compat,"",@"SHT_CUDA_COMPAT_INFO"
	.align	4
        /*0000*/ 	.byte	0x02, 0x09, 0x00, 0x00, 0x02, 0x02, 0x01, 0x00, 0x02, 0x05, 0x05, 0x00, 0x03, 0x07, 0x01, 0x01
        /*0010*/ 	.byte	0x02, 0x03, 0x00, 0x00, 0x02, 0x06, 0x01, 0x00, 0x04, 0x0b, 0x08, 0x00, 0x01, 0x00, 0x00, 0x00
        /*0020*/ 	.byte	0x00, 0x00, 0x00, 0x00


//--------------------- .nv.info._Z12_cal_featurePfS_ --------------------------
	.section	.nv.info._Z12_cal_featurePfS_,"",@"SHT_CUDA_INFO"
	.sectionflags	@""
	.align	4


	//----- nvinfo : EIATTR_CUDA_API_VERSION
	.align		4
        /*0000*/ 	.byte	0x04, 0x37
        /*0002*/ 	.short	(.L_9 - .L_8)
.L_8:
        /*0004*/ 	.word	0x00000082


	//----- nvinfo : EIATTR_KPARAM_INFO
	.align		4
.L_9:
        /*0008*/ 	.byte	0x04, 0x17
        /*000a*/ 	.short	(.L_11 - .L_10)
.L_10:
        /*000c*/ 	.word	0x00000000
        /*0010*/ 	.short	0x0001
        /*0012*/ 	.short	0x0008
        /*0014*/ 	.byte	0x00, 0xf5, 0x21, 0x00


	//----- nvinfo : EIATTR_KPARAM_INFO
	.align		4
.L_11:
        /*0018*/ 	.byte	0x04, 0x17
        /*001a*/ 	.short	(.L_13 - .L_12)
.L_12:
        /*001c*/ 	.word	0x00000000
        /*0020*/ 	.short	0x0000
        /*0022*/ 	.short	0x0000
        /*0024*/ 	.byte	0x00, 0xf5, 0x21, 0x00


	//----- nvinfo : EIATTR_SPARSE_MMA_MASK
	.align		4
.L_13:
        /*0028*/ 	.byte	0x03, 0x50
        /*002a*/ 	.short	0x0000


	//----- nvinfo : EIATTR_MAXREG_COUNT
	.align		4
        /*002c*/ 	.byte	0x03, 0x1b
        /*002e*/ 	.short	0x00ff


	//----- nvinfo : EIATTR_MERCURY_ISA_VERSION
	.align		4
        /*0030*/ 	.byte	0x03, 0x5f
        /*0032*/ 	.short	0x0101


	//----- nvinfo : EIATTR_VRC_CTA_INIT_COUNT
	.align		4
        /*0034*/ 	.byte	0x02, 0x4a
	.zero		1
	.zero		1


	//----- nvinfo : EIATTR_EXIT_INSTR_OFFSETS
	.align		4
        /*0038*/ 	.byte	0x04, 0x1c
        /*003a*/ 	.short	(.L_15 - .L_14)


	//   ....[0]....
.L_14:
        /*003c*/ 	.word	0x000001c0


	//   ....[1]....
        /*0040*/ 	.word	0x000002f0


	//   ....[2]....
        /*0044*/ 	.word	0x00000420


	//   ....[3]....
        /*0048*/ 	.word	0x000004e0


	//   ....[4]....
        /*004c*/ 	.word	0x00000680


	//   ....[5]....
        /*0050*/ 	.word	0x00000c00


	//----- nvinfo : EIATTR_INDIRECT_BRANCH_TARGETS
	.align		4
.L_15:
        /*0054*/ 	.byte	0x04, 0x34
        /*0056*/ 	.short	(.L_17 - .L_16)


	//   ....[0]....
.L_16:
        /*0058*/ 	.word	.L_x_17@srel
        /*005c*/ 	.short	0x0
        /*005e*/ 	.short	0x0
        /*0060*/ 	.word	0x4
        /*0064*/ 	.word	.L_x_18@srel
        /*0068*/ 	.word	.L_x_19@srel
        /*006c*/ 	.word	.L_x_20@srel
        /*0070*/ 	.word	.L_x_21@srel


	//   ....[1]....
        /* <DEDUP_REMOVED lines=8> */


	//----- nvinfo : EIATTR_CRS_STACK_SIZE
	.align		4
.L_17:
        /*0090*/ 	.byte	0x04, 0x1e
        /*0092*/ 	.short	(.L_19 - .L_18)
.L_18:
        /*0094*/ 	.word	0x00000000


	//----- nvinfo : EIATTR_CBANK_PARAM_SIZE
	.align		4
.L_19:
        /*0098*/ 	.byte	0x03, 0x19
        /*009a*/ 	.short	0x0010


	//----- nvinfo : EIATTR_PARAM_CBANK
	.align		4
        /*009c*/ 	.byte	0x04, 0x0a
        /*009e*/ 	.short	(.L_21 - .L_20)
	.align		4
.L_20:
        /*00a0*/ 	.word	index@(.nv.constant0._Z12_cal_featurePfS_)
        /*00a4*/ 	.short	0x0380
        /*00a6*/ 	.short	0x0010


	//----- nvinfo : EIATTR_SW_WAR
	.align		4
.L_21:
        /*00a8*/ 	.byte	0x04, 0x36
        /*00aa*/ 	.short	(.L_23 - .L_22)
.L_22:
        /*00ac*/ 	.word	0x00000008
.L_23:


//--------------------- .nv.callgraph             --------------------------
	.section	.nv.callgraph,"",@"SHT_CUDA_CALLGRAPH"
	.align	4
	.sectionentsize	8
	.align		4
        /*0000*/ 	.word	0x00000000
	.align		4
        /*0004*/ 	.word	0xffffffff
	.align		4
        /*0008*/ 	.word	0x00000000
	.align		4
        /*000c*/ 	.word	0xfffffffe
	.align		4
        /*0010*/ 	.word	0x00000000
	.align		4
        /*0014*/ 	.word	0xfffffffd
	.align		4
        /*0018*/ 	.word	0x00000000
	.align		4
        /*001c*/ 	.word	0xfffffffc


//--------------------- .nv.constant2._Z12_cal_featurePfS_ --------------------------
	.section	.nv.constant2._Z12_cal_featurePfS_,"a",@progbits
	.sectionflags	@""
	.align	4
.nv.constant2._Z12_cal_featurePfS_:
        /*0000*/ 	.byte	0xd0, 0x01, 0x00, 0x00, 0x00, 0x03, 0x00, 0x00, 0xb0, 0x00, 0x00, 0x00, 0xf0, 0x0b, 0x00, 0x00
        /*0010*/ 	.byte	0xf0, 0x04, 0x00, 0x00, 0x90, 0x06, 0x00, 0x00, 0x90, 0x04, 0x00, 0x00, 0xf0, 0x0b, 0x00, 0x00


//--------------------- .text._Z12_cal_featurePfS_ --------------------------
	.section	.text._Z12_cal_featurePfS_,"ax",@progbits
	.align	128
        .global         _Z12_cal_featurePfS_
        .type           _Z12_cal_featurePfS_,@function
        .size           _Z12_cal_featurePfS_,(.L_x_27 - _Z12_cal_featurePfS_)
        .other          _Z12_cal_featurePfS_,@"STO_CUDA_ENTRY STV_DEFAULT"
_Z12_cal_featurePfS_:
.text._Z12_cal_featurePfS_:
[----:B------:R-:W-:Y:S01]  /*0000*/  LDC R1, c[0x0][0x37c] ;  /* 0x0000df00ff017b82 */ /* 0x000fe20000000800 */
[----:B------:R-:W0:Y:S01]  /*0010*/  S2R R0, SR_TID.X ;  /* 0x0000000000007919 */ /* 0x000e220000002100 */
[----:B------:R-:W1:Y:S01]  /*0020*/  LDCU.64 UR4, c[0x0][0x358] ;  /* 0x00006b00ff0477ac */ /* 0x000e620008000a00 */
[----:B------:R-:W-:Y:S01]  /*0030*/  BSSY.RECONVERGENT B0, `(.L_x_0) ;  /* 0x00000bc000007945 */ /* 0x000fe20003800200 */
[----:B0-----:R-:W-:-:S13]  /*0040*/  ISETP.GT.AND P0, PT, R0, 0x2, PT ;  /* 0x000000020000780c */ /* 0x001fda0003f04270 */
[----:B-1----:R-:W-:Y:S05]  /*0050*/  @P0 BRA `(.L_x_1) ;  /* 0x0000000000f40947 */ /* 0x002fea0003800000 */
[----:B------:R-:W-:-:S04]  /*0060*/  VIMNMX.U32 R0, PT, PT, R0, 0x3, PT ;  /* 0x0000000300007848 */ /* 0x000fc80003fe0000 */
[----:B------:R-:W-:-:S04]  /*0070*/  SHF.L.U32 R0, R0, 0x2, RZ ;  /* 0x0000000200007819 */ /* 0x000fc800000006ff */
[----:B------:R-:W0:Y:S02]  /*0080*/  LDC R2, c[0x2][R0] ;  /* 0x0080000000027b82 */ /* 0x000e240000000800 */
[----:B0-----:R-:W-:-:S04]  /*0090*/  SHF.R.S32.HI R3, RZ, 0x1f, R2 ;  /* 0x0000001fff037819 */ /* 0x001fc80000011402 */
.L_x_17:
[----:B------:R-:W-:Y:S05]  /*00a0*/  BRX R2 -0xb0                                                            (*"BRANCH_TARGETS .L_x_18,.L_x_19,.L_x_20,.L_x_21"*) ;  /* 0xfffffffc02d47949 */ /* 0x000fea000383ffff */
.L_x_20:
[----:B------:R-:W0:Y:S02]  /*00b0*/  LDC.64 R2, c[0x0][0x380] ;  /* 0x0000e000ff027b82 */ /* 0x000e240000000a00 */
[----:B0-----:R-:W2:Y:S04]  /*00c0*/  LDG.E R5, desc[UR4][R2.64] ;  /* 0x0000000402057981 */ /* 0x001ea8000c1e1900 */
[----:B------:R-:W3:Y:S01]  /*00d0*/  LDG.E R0, desc[UR4][R2.64+0x8] ;  /* 0x0000080402007981 */ /* 0x000ee2000c1e1900 */
[----:B--2---:R-:W0:Y:S08]  /*00e0*/  MUFU.RCP R4, R5 ;  /* 0x0000000500047308 */ /* 0x004e300000001000 */
[----:B---3--:R-:W1:Y:S01]  /*00f0*/  FCHK P0, R0, R5 ;  /* 0x0000000500007302 */ /* 0x008e620000000000 */
[----:B0-----:R-:W-:-:S04]  /*0100*/  FFMA R7, -R5, R4, 1 ;  /* 0x3f80000005077423 */ /* 0x001fc80000000104 */
[----:B------:R-:W-:-:S04]  /*0110*/  FFMA R7, R4, R7, R4 ;  /* 0x0000000704077223 */ /* 0x000fc80000000004 */
[----:B------:R-:W-:-:S04]  /*0120*/  FFMA R4, R0, R7, RZ ;  /* 0x0000000700047223 */ /* 0x000fc800000000ff */
[----:B------:R-:W-:-:S04]  /*0130*/  FFMA R6, -R5, R4, R0 ;  /* 0x0000000405067223 */ /* 0x000fc80000000100 */
[----:B------:R-:W-:Y:S01]  /*0140*/  FFMA R7, R7, R6, R4 ;  /* 0x0000000607077223 */ /* 0x000fe20000000004 */
[----:B-1----:R-:W-:Y:S06]  /*0150*/  @!P0 BRA `(.L_x_2) ;  /* 0x0000000000108947 */ /* 0x002fec0003800000 */
[----:B------:R-:W-:Y:S01]  /*0160*/  IMAD.MOV.U32 R3, RZ, RZ, R5 ;  /* 0x000000ffff037224 */ /* 0x000fe200078e0005 */
[----:B------:R-:W-:-:S07]  /*0170*/  MOV R2, 0x190 ;  /* 0x0000019000027802 */ /* 0x000fce0000000f00 */
[----:B------:R-:W-:Y:S05]  /*0180*/  CALL.REL.NOINC `($__internal_0_$__cuda_sm3x_div_rn_noftz_f32_slowpath) ;  /* 0x0000000800a07944 */ /* 0x000fea0003c00000 */
[----:B------:R-:W-:-:S07]  /*0190*/  MOV R7, R5 ;  /* 0x0000000500077202 */ /* 0x000fce0000000f00 */
.L_x_2:
[----:B------:R-:W0:Y:S02]  /*01a0*/  LDC.64 R2, c[0x0][0x388] ;  /* 0x0000e200ff027b82 */ /* 0x000e240000000a00 */
[----:B0-----:R-:W-:Y:S01]  /*01b0*/  STG.E desc[UR4][R2.64+0x8], R7 ;  /* 0x0000080702007986 */ /* 0x001fe2000c101904 */
[----:B------:R-:W-:Y:S05]  /*01c0*/  EXIT ;  /* 0x000000000000794d */ /* 0x000fea0003800000 */
.L_x_18:
[----:B------:R-:W0:Y:S02]  /*01d0*/  LDC.64 R2, c[0x0][0x380] ;  /* 0x0000e000ff027b82 */ /* 0x000e240000000a00 */
[----:B0-----:R-:W2:Y:S04]  /*01e0*/  LDG.E R5, desc[UR4][R2.64] ;  /* 0x0000000402057981 */ /* 0x001ea8000c1e1900 */
[----:B------:R-:W3:Y:S01]  /*01f0*/  LDG.E R0, desc[UR4][R2.64+0x4] ;  /* 0x0000040402007981 */ /* 0x000ee2000c1e1900 */
[----:B--2---:R-:W0:Y:S01]  /*0200*/  MUFU.RCP R4, R5 ;  /* 0x0000000500047308 */ /* 0x004e220000001000 */
[----:B---3--:R-:W-:-:S07]  /*0210*/  FADD R0, R5, -R0 ;  /* 0x8000000005007221 */ /* 0x008fce0000000000 */
[----:B------:R-:W1:Y:S01]  /*0220*/  FCHK P0, R0, R5 ;  /* 0x0000000500007302 */ /* 0x000e620000000000 */
        /* <DEDUP_REMOVED lines=10> */
.L_x_3:
[----:B------:R-:W0:Y:S02]  /*02d0*/  LDC.64 R2, c[0x0][0x388] ;  /* 0x0000e200ff027b82 */ /* 0x000e240000000a00 */
[----:B0-----:R-:W-:Y:S01]  /*02e0*/  STG.E desc[UR4][R2.64], R7 ;  /* 0x0000000702007986 */ /* 0x001fe2000c101904 */
[----:B------:R-:W-:Y:S05]  /*02f0*/  EXIT ;  /* 0x000000000000794d */ /* 0x000fea0003800000 */
.L_x_19:
[----:B------:R-:W0:Y:S02]  /*0300*/  LDC.64 R2, c[0x0][0x380] ;  /* 0x0000e000ff027b82 */ /* 0x000e240000000a00 */
[----:B0-----:R-:W2:Y:S04]  /*0310*/  LDG.E R7, desc[UR4][R2.64] ;  /* 0x0000000402077981 */ /* 0x001ea8000c1e1900 */
[----:B------:R-:W3:Y:S04]  /*0320*/  LDG.E R0, desc[UR4][R2.64+0x4] ;  /* 0x0000040402007981 */ /* 0x000ee8000c1e1900 */
        /* <DEDUP_REMOVED lines=13> */
.L_x_4:
[----:B------:R-:W0:Y:S02]  /*0400*/  LDC.64 R2, c[0x0][0x388] ;  /* 0x0000e200ff027b82 */ /* 0x000e240000000a00 */
[----:B0-----:R-:W-:Y:S01]  /*0410*/  STG.E desc[UR4][R2.64+0x4], R5 ;  /* 0x0000040502007986 */ /* 0x001fe2000c101904 */
[----:B------:R-:W-:Y:S05]  /*0420*/  EXIT ;  /* 0x000000000000794d */ /* 0x000fea0003800000 */
.L_x_1:
[----:B------:R-:W-:-:S04]  /*0430*/  MOV R3, 0xfffffffd ;  /* 0xfffffffd00037802 */ /* 0x000fc80000000f00 */
[----:B------:R-:W-:-:S05]  /*0440*/  VIADDMNMX.U32 R0, R0, R3, 0x3, PT ;  /* 0x0000000300007446 */ /* 0x000fca0003800003 */
[----:B------:R-:W-:-:S04]  /*0450*/  IMAD.SHL.U32 R0, R0, 0x4, RZ ;  /* 0x0000000400007824 */ /* 0x000fc800078e00ff */
[----:B------:R-:W0:Y:S02]  /*0460*/  LDC R2, c[0x2][R0+0x10] ;  /* 0x0080040000027b82 */ /* 0x000e240000000800 */
[----:B0-----:R-:W-:-:S04]  /*0470*/  SHF.R.S32.HI R3, RZ, 0x1f, R2 ;  /* 0x0000001fff037819 */ /* 0x001fc80000011402 */
.L_x_22:
[----:B------:R-:W-:Y:S05]  /*0480*/  BRX R2 -0x490                                                           (*"BRANCH_TARGETS .L_x_23,.L_x_24,.L_x_25,.L_x_21"*) ;  /* 0xfffffff802dc7949 */ /* 0x000fea000383ffff */
.L_x_25:
[----:B------:R-:W0:Y:S02]  /*0490*/  LDC.64 R2, c[0x0][0x380] ;  /* 0x0000e000ff027b82 */ /* 0x000e240000000a00 */
[----:B0-----:R-:W2:Y:S06]  /*04a0*/  LDG.E R2, desc[UR4][R2.64+0x8] ;  /* 0x0000080402027981 */ /* 0x001eac000c1e1900 */
[----:B------:R-:W0:Y:S01]  /*04b0*/  LDC.64 R4, c[0x0][0x388] ;  /* 0x0000e200ff047b82 */ /* 0x000e220000000a00 */
[----:B--2---:R-:W-:-:S05]  /*04c0*/  FMUL R7, R2, 3 ;  /* 0x4040000002077820 */ /* 0x004fca0000400000 */
[----:B0-----:R-:W-:Y:S01]  /*04d0*/  STG.E desc[UR4][R4.64+0x14], R7 ;  /* 0x0000140704007986 */ /* 0x001fe2000c101904 */
[----:B------:R-:W-:Y:S05]  /*04e0*/  EXIT ;  /* 0x000000000000794d */ /* 0x000fea0003800000 */
.L_x_23:
[----:B------:R-:W0:Y:S02]  /*04f0*/  LDC.64 R2, c[0x0][0x380] ;  /* 0x0000e000ff027b82 */ /* 0x000e240000000a00 */
[----:B0-----:R-:W2:Y:S04]  /*0500*/  LDG.E R4, desc[UR4][R2.64+0x4] ;  /* 0x0000040402047981 */ /* 0x001ea8000c1e1900 */
[----:B------:R-:W3:Y:S04]  /*0510*/  LDG.E R0, desc[UR4][R2.64] ;  /* 0x0000000402007981 */ /* 0x000ee8000c1e1900 */
[----:B------:R0:W4:Y:S02]  /*0520*/  LDG.E R7, desc[UR4][R2.64+0x8] ;  /* 0x0000080402077981 */ /* 0x000124000c1e1900 */
[----:B0-----:R-:W0:Y:S01]  /*0530*/  LDC.64 R2, c[0x0][0x388] ;  /* 0x0000e200ff027b82 */ /* 0x001e220000000a00 */
[----:B--2---:R-:W-:-:S04]  /*0540*/  FMUL R5, R4, 3 ;  /* 0x4040000004057820 */ /* 0x004fc80000400000 */
[----:B---3--:R-:W-:-:S04]  /*0550*/  FFMA R0, R0, 3, R5 ;  /* 0x4040000000007823 */ /* 0x008fc80000000005 */
[----:B----4-:R-:W-:-:S04]  /*0560*/  FFMA R0, R7, 3, R0 ;  /* 0x4040000007007823 */ /* 0x010fc80000000000 */
[C---:B------:R-:W-:Y:S01]  /*0570*/  FMUL R5, |R0|.reuse, 16777216 ;  /* 0x4b80000000057820 */ /* 0x040fe20000400200 */
[C---:B------:R-:W-:Y:S01]  /*0580*/  FSETP.GEU.AND P0, PT, |R0|.reuse, 1.175494350822287508e-38, PT ;  /* 0x008000000000780b */ /* 0x040fe20003f0e200 */
[----:B------:R-:W-:-:S03]  /*0590*/  FADD R9, R0, R0 ;  /* 0x0000000000097221 */ /* 0x000fc60000000000 */
[-C--:B------:R-:W-:Y:S02]  /*05a0*/  FSEL R5, R5, |R0|.reuse, !P0 ;  /* 0x4000000005057208 */ /* 0x080fe40004000000 */
[----:B------:R-:W-:Y:S02]  /*05b0*/  FSETP.NEU.AND P1, PT, R9, R0, PT ;  /* 0x000000000900720b */ /* 0x000fe40003f2d000 */
[----:B------:R-:W1:Y:S05]  /*05c0*/  MUFU.LG2 R4, R5 ;  /* 0x0000000500047308 */ /* 0x000e6a0000000c00 */
[----:B-1----:R-:W-:Y:S01]  /*05d0*/  @!P0 FADD R4, R4, -24 ;  /* 0xc1c0000004048421 */ /* 0x002fe20000000000 */
[----:B------:R-:W-:-:S03]  /*05e0*/  FSETP.GEU.AND P0, PT, R0, RZ, PT ;  /* 0x000000ff0000720b */ /* 0x000fc60003f0e000 */
[----:B------:R-:W-:-:S04]  /*05f0*/  FMUL R4, R4, -0.6666666865348815918 ;  /* 0xbf2aaaab04047820 */ /* 0x000fc80000400000 */
[----:B------:R-:W1:Y:S02]  /*0600*/  MUFU.EX2 R7, R4 ;  /* 0x0000000400077308 */ /* 0x000e640000000800 */
[----:B-1----:R-:W-:-:S04]  /*0610*/  FMUL R6, |R0|, R7 ;  /* 0x0000000700067220 */ /* 0x002fc80000400200 */
[----:B------:R-:W-:-:S04]  /*0620*/  FMUL R7, R7, -R6 ;  /* 0x8000000607077220 */ /* 0x000fc80000400000 */
[----:B------:R-:W-:-:S04]  /*0630*/  FFMA R7, R6, R7, 1 ;  /* 0x3f80000006077423 */ /* 0x000fc80000000007 */
[----:B------:R-:W-:-:S04]  /*0640*/  FMUL R7, R7, 0.3333333432674407959 ;  /* 0x3eaaaaab07077820 */ /* 0x000fc80000400000 */
[----:B------:R-:W-:-:S05]  /*0650*/  FFMA R7, R6, R7, R6 ;  /* 0x0000000706077223 */ /* 0x000fca0000000006 */
[----:B------:R-:W-:-:S05]  /*0660*/  @P1 FSEL R9, -R7, R7, !P0 ;  /* 0x0000000707091208 */ /* 0x000fca0004000100 */
[----:B0-----:R-:W-:Y:S01]  /*0670*/  STG.E desc[UR4][R2.64+0xc], R9 ;  /* 0x00000c0902007986 */ /* 0x001fe2000c101904 */
[----:B------:R-:W-:Y:S05]  /*0680*/  EXIT ;  /* 0x000000000000794d */ /* 0x000fea0003800000 */
.L_x_24:
[----:B------:R-:W0:Y:S02]  /*0690*/  LDC.64 R6, c[0x0][0x380] ;  /* 0x0000e000ff067b82 */ /* 0x000e240000000a00 */
[----:B0-----:R-:W2:Y:S04]  /*06a0*/  LDG.E R0, desc[UR4][R6.64] ;  /* 0x0000000406007981 */ /* 0x001ea8000c1e1900 */
[----:B------:R-:W3:Y:S04]  /*06b0*/  LDG.E R2, desc[UR4][R6.64+0x4] ;  /* 0x0000040406027981 */ /* 0x000ee8000c1e1900 */
[----:B------:R-:W4:Y:S01]  /*06c0*/  LDG.E R3, desc[UR4][R6.64+0x8] ;  /* 0x0000080406037981 */ /* 0x000f22000c1e1900 */
[----:B------:R-:W-:-:S02]  /*06d0*/  HFMA2 R16, -RZ, RZ, 1.5048828125, 33.21875 ;  /* 0x3e055027ff107431 */ /* 0x000fc400000001ff */
[C---:B--2---:R-:W-:Y:S01]  /*06e0*/  FMUL R5, R0.reuse, 8388608 ;  /* 0x4b00000000057820 */ /* 0x044fe20000400000 */
[----:B------:R-:W-:Y:S02]  /*06f0*/  FSETP.GEU.AND P0, PT, R0, 1.175494350822287508e-38, PT ;  /* 0x008000000000780b */ /* 0x000fe40003f0e000 */
[C---:B---3--:R-:W-:Y:S02]  /*0700*/  FSETP.GEU.AND P2, PT, R2.reuse, 1.175494350822287508e-38, PT ;  /* 0x008000000200780b */ /* 0x048fe40003f4e000 */
[----:B------:R-:W-:Y:S01]  /*0710*/  FSEL R4, R5, R0, !P0 ;  /* 0x0000000005047208 */ /* 0x000fe20004000000 */
[----:B------:R-:W-:Y:S01]  /*0720*/  FMUL R5, R2, 8388608 ;  /* 0x4b00000002057820 */ /* 0x000fe20000400000 */
[C---:B----4-:R-:W-:Y:S01]  /*0730*/  FMUL R6, R3.reuse, 8388608 ;  /* 0x4b00000003067820 */ /* 0x050fe20000400000 */
[----:B------:R-:W-:Y:S02]  /*0740*/  FSETP.GEU.AND P1, PT, R3, 1.175494350822287508e-38, PT ;  /* 0x008000000300780b */ /* 0x000fe40003f2e000 */
[----:B------:R-:W-:-:S02]  /*0750*/  IADD3 R13, PT, PT, R4, -0x3f2aaaab, RZ ;  /* 0xc0d55555040d7810 */ /* 0x000fc40007ffe0ff */
[----:B------:R-:W-:Y:S02]  /*0760*/  FSEL R5, R5, R2, !P2 ;  /* 0x0000000205057208 */ /* 0x000fe40005000000 */
[----:B------:R-:W-:Y:S02]  /*0770*/  LOP3.LUT R13, R13, 0xff800000, RZ, 0xc0, !PT ;  /* 0xff8000000d0d7812 */ /* 0x000fe400078ec0ff */
[----:B------:R-:W-:Y:S01]  /*0780*/  FSEL R6, R6, R3, !P1 ;  /* 0x0000000306067208 */ /* 0x000fe20004800000 */
[C---:B------:R-:W-:Y:S01]  /*0790*/  VIADD R8, R5.reuse, 0xc0d55555 ;  /* 0xc0d5555505087836 */ /* 0x040fe20000000000 */
[----:B------:R-:W-:Y:S01]  /*07a0*/  FSETP.NEU.AND P3, PT, R5, RZ, PT ;  /* 0x000000ff0500720b */ /* 0x000fe20003f6d000 */
[----:B------:R-:W-:Y:S01]  /*07b0*/  IMAD.IADD R10, R4, 0x1, -R13 ;  /* 0x00000001040a7824 */ /* 0x000fe200078e0a0d */
[----:B------:R-:W-:Y:S02]  /*07c0*/  IADD3 R12, PT, PT, R6, -0x3f2aaaab, RZ ;  /* 0xc0d55555060c7810 */ /* 0x000fe40007ffe0ff */
[----:B------:R-:W-:Y:S01]  /*07d0*/  LOP3.LUT R8, R8, 0xff800000, RZ, 0xc0, !PT ;  /* 0xff80000008087812 */ /* 0x000fe200078ec0ff */
[----:B------:R-:W-:Y:S01]  /*07e0*/  FADD R10, R10, -1 ;  /* 0xbf8000000a0a7421 */ /* 0x000fe20000000000 */
[----:B------:R-:W-:-:S02]  /*07f0*/  I2FP.F32.S32 R13, R13 ;  /* 0x0000000d000d7245 */ /* 0x000fc40000201400 */
[----:B------:R-:W-:Y:S01]  /*0800*/  IADD3 R9, PT, PT, R5, -R8, RZ ;  /* 0x8000000805097210 */ /* 0x000fe20007ffe0ff */
[----:B------:R-:W-:Y:S01]  /*0810*/  FFMA R7, R10, -R16, 0.14084610342979431152 ;  /* 0x3e1039f60a077423 */ /* 0x000fe20000000810 */
[----:B------:R-:W-:-:S03]  /*0820*/  I2FP.F32.S32 R8, R8 ;  /* 0x0000000800087245 */ /* 0x000fc60000201400 */
[----:B------:R-:W-:Y:S01]  /*0830*/  FFMA R7, R10, R7, -0.12148627638816833496 ;  /* 0xbdf8cdcc0a077423 */ /* 0x000fe20000000007 */
[----:B------:R-:W-:-:S03]  /*0840*/  FADD R9, R9, -1 ;  /* 0xbf80000009097421 */ /* 0x000fc60000000000 */
[----:B------:R-:W-:Y:S01]  /*0850*/  FFMA R11, R10, R7, 0.13980610668659210205 ;  /* 0x3e0f29550a0b7423 */ /* 0x000fe20000000007 */
[----:B------:R-:W-:Y:S01]  /*0860*/  LOP3.LUT R7, R12, 0xff800000, RZ, 0xc0, !PT ;  /* 0xff8000000c077812 */ /* 0x000fe200078ec0ff */
[C---:B------:R-:W-:Y:S02]  /*0870*/  FFMA R12, R9.reuse, -R16, 0.14084610342979431152 ;  /* 0x3e1039f6090c7423 */ /* 0x040fe40000000810 */
[----:B------:R-:W-:Y:S02]  /*0880*/  FFMA R11, R10, R11, -0.16684235632419586182 ;  /* 0xbe2ad8b90a0b7423 */ /* 0x000fe4000000000b */
[----:B------:R-:W-:Y:S02]  /*0890*/  IMAD.IADD R14, R6, 0x1, -R7 ;  /* 0x00000001060e7824 */ /* 0x000fe400078e0a07 */
[----:B------:R-:W-:Y:S01]  /*08a0*/  FFMA R12, R9, R12, -0.12148627638816833496 ;  /* 0xbdf8cdcc090c7423 */ /* 0x000fe2000000000c */
[----:B------:R-:W-:Y:S01]  /*08b0*/  FFMA R15, R10, R11, 0.20012299716472625732 ;  /* 0x3e4ced0b0a0f7423 */ /* 0x000fe2000000000b */
[----:B------:R-:W-:-:S02]  /*08c0*/  FADD R11, R14, -1 ;  /* 0xbf8000000e0b7421 */ /* 0x000fc40000000000 */
[----:B------:R-:W-:Y:S01]  /*08d0*/  FFMA R14, R9, R12, 0.13980610668659210205 ;  /* 0x3e0f2955090e7423 */ /* 0x000fe2000000000c */
[C---:B------:R-:W-:Y:S01]  /*08e0*/  FFMA R15, R10.reuse, R15, -0.24999669194221496582 ;  /* 0xbe7fff220a0f7423 */ /* 0x040fe2000000000f */
[----:B------:R-:W-:Y:S01]  /*08f0*/  FSEL R12, RZ, -23, P0 ;  /* 0xc1b80000ff0c7808 */ /* 0x000fe20000000000 */
[----:B------:R-:W-:Y:S01]  /*0900*/  FFMA R16, R11, -R16, 0.14084610342979431152 ;  /* 0x3e1039f60b107423 */ /* 0x000fe20000000810 */
[----:B------:R-:W-:Y:S01]  /*0910*/  FFMA R14, R9, R14, -0.16684235632419586182 ;  /* 0xbe2ad8b9090e7423 */ /* 0x000fe2000000000e */
[----:B------:R-:W-:Y:S01]  /*0920*/  FFMA R15, R10, R15, 0.33333182334899902344 ;  /* 0x3eaaaa780a0f7423 */ /* 0x000fe2000000000f */
[----:B------:R-:W-:Y:S01]  /*0930*/  ISETP.GT.U32.AND P0, PT, R4, 0x7f7fffff, PT ;  /* 0x7f7fffff0400780c */ /* 0x000fe20003f04070 */
[----:B------:R-:W-:Y:S01]  /*0940*/  FFMA R16, R11, R16, -0.12148627638816833496 ;  /* 0xbdf8cdcc0b107423 */ /* 0x000fe20000000010 */
[----:B------:R-:W-:Y:S01]  /*0950*/  FFMA R14, R9, R14, 0.20012299716472625732 ;  /* 0x3e4ced0b090e7423 */ /* 0x000fe2000000000e */
[C---:B------:R-:W-:Y:S01]  /*0960*/  FFMA R15, R10.reuse, R15, -0.5 ;  /* 0xbf0000000a0f7423 */ /* 0x040fe2000000000f */
[----:B------:R-:W-:Y:S01]  /*0970*/  FFMA R12, R13, 1.1920928955078125e-07, R12 ;  /* 0x340000000d0c7823 */ /* 0x000fe2000000000c */
[----:B------:R-:W-:Y:S01]  /*0980*/  FFMA R16, R11, R16, 0.13980610668659210205 ;  /* 0x3e0f29550b107423 */ /* 0x000fe20000000010 */
[----:B------:R-:W-:Y:S01]  /*0990*/  FFMA R14, R9, R14, -0.24999669194221496582 ;  /* 0xbe7fff22090e7423 */ /* 0x000fe2000000000e */
[C---:B------:R-:W-:Y:S01]  /*09a0*/  FMUL R15, R10.reuse, R15 ;  /* 0x0000000f0a0f7220 */ /* 0x040fe20000400000 */
[----:B------:R-:W-:Y:S01]  /*09b0*/  FSEL R13, RZ, -23, P2 ;  /* 0xc1b80000ff0d7808 */ /* 0x000fe20001000000 */
[----:B------:R-:W-:Y:S01]  /*09c0*/  FFMA R16, R11, R16, -0.16684235632419586182 ;  /* 0xbe2ad8b90b107423 */ /* 0x000fe20000000010 */
[----:B------:R-:W-:Y:S01]  /*09d0*/  FFMA R14, R9, R14, 0.33333182334899902344 ;  /* 0x3eaaaa78090e7423 */ /* 0x000fe2000000000e */
[----:B------:R-:W-:Y:S01]  /*09e0*/  ISETP.GT.U32.AND P2, PT, R5, 0x7f7fffff, PT ;  /* 0x7f7fffff0500780c */ /* 0x000fe20003f44070 */
[----:B------:R-:W-:Y:S01]  /*09f0*/  FFMA R15, R10, R15, R10 ;  /* 0x0000000f0a0f7223 */ /* 0x000fe2000000000a */
[----:B------:R-:W-:Y:S01]  /*0a00*/  FFMA R16, R11, R16, 0.20012299716472625732 ;  /* 0x3e4ced0b0b107423 */ /* 0x000fe20000000010 */
[----:B------:R-:W-:Y:S01]  /*0a10*/  FFMA R14, R9, R14, -0.5 ;  /* 0xbf000000090e7423 */ /* 0x000fe2000000000e */
[----:B------:R-:W-:Y:S01]  /*0a20*/  FFMA R8, R8, 1.1920928955078125e-07, R13 ;  /* 0x3400000008087823 */ /* 0x000fe2000000000d */
[----:B------:R-:W-:Y:S01]  /*0a30*/  FFMA R10, R12, 0.69314718246459960938, R15 ;  /* 0x3f3172180c0a7823 */ /* 0x000fe2000000000f */
[----:B------:R-:W-:Y:S01]  /*0a40*/  FFMA R16, R11, R16, -0.24999669194221496582 ;  /* 0xbe7fff220b107423 */ /* 0x000fe20000000010 */
[----:B------:R-:W-:Y:S01]  /*0a50*/  FMUL R14, R9, R14 ;  /* 0x0000000e090e7220 */ /* 0x000fe20000400000 */
[----:B------:R-:W-:-:S02]  /*0a60*/  FSEL R12, RZ, -23, P1 ;  /* 0xc1b80000ff0c7808 */ /* 0x000fc40000800000 */
[----:B------:R-:W-:Y:S01]  /*0a70*/  FFMA R16, R11, R16, 0.33333182334899902344 ;  /* 0x3eaaaa780b107423 */ /* 0x000fe20000000010 */
[----:B------:R-:W-:Y:S01]  /*0a80*/  FFMA R9, R9, R14, R9 ;  /* 0x0000000e09097223 */ /* 0x000fe20000000009 */
[----:B------:R-:W-:Y:S02]  /*0a90*/  MOV R15, 0x7f800000 ;  /* 0x7f800000000f7802 */ /* 0x000fe40000000f00 */
[C---:B------:R-:W-:Y:S01]  /*0aa0*/  FFMA R16, R11.reuse, R16, -0.5 ;  /* 0xbf0000000b107423 */ /* 0x040fe20000000010 */
[----:B------:R-:W-:Y:S02]  /*0ab0*/  ISETP.GT.U32.AND P1, PT, R6, 0x7f7fffff, PT ;  /* 0x7f7fffff0600780c */ /* 0x000fe40003f24070 */
[----:B------:R-:W-:Y:S01]  /*0ac0*/  I2FP.F32.S32 R13, R7 ;  /* 0x00000007000d7245 */ /* 0x000fe20000201400 */
[----:B------:R-:W-:Y:S01]  /*0ad0*/  FFMA R7, R8, 0.69314718246459960938, R9 ;  /* 0x3f31721808077823 */ /* 0x000fe20000000009 */
[----:B------:R-:W-:Y:S01]  /*0ae0*/  FMUL R16, R11, R16 ;  /* 0x000000100b107220 */ /* 0x000fe20000400000 */
[----:B------:R-:W0:Y:S01]  /*0af0*/  LDC.64 R8, c[0x0][0x388] ;  /* 0x0000e200ff087b82 */ /* 0x000e220000000a00 */
[-C--:B------:R-:W-:Y:S01]  /*0b00*/  @P2 FFMA R7, R5, R15.reuse, +INF ;  /* 0x7f80000005072423 */ /* 0x080fe2000000000f */
[----:B------:R-:W-:Y:S01]  /*0b10*/  FFMA R12, R13, 1.1920928955078125e-07, R12 ;  /* 0x340000000d0c7823 */ /* 0x000fe2000000000c */
[----:B------:R-:W-:Y:S01]  /*0b20*/  FFMA R11, R11, R16, R11 ;  /* 0x000000100b0b7223 */ /* 0x000fe2000000000b */
[C---:B------:R-:W-:Y:S01]  /*0b30*/  @P0 FFMA R10, R4.reuse, R15, +INF ;  /* 0x7f800000040a0423 */ /* 0x040fe2000000000f */
[----:B------:R-:W-:-:S02]  /*0b40*/  FSETP.NEU.AND P2, PT, R4, RZ, PT ;  /* 0x000000ff0400720b */ /* 0x000fc40003f4d000 */
[----:B------:R-:W-:Y:S01]  /*0b50*/  FSEL R7, R7, -INF , P3 ;  /* 0xff80000007077808 */ /* 0x000fe20001800000 */
[----:B------:R-:W-:Y:S01]  /*0b60*/  FFMA R11, R12, 0.69314718246459960938, R11 ;  /* 0x3f3172180c0b7823 */ /* 0x000fe2000000000b */
[C---:B------:R-:W-:Y:S01]  /*0b70*/  @P1 FFMA R11, R6.reuse, R15, +INF ;  /* 0x7f800000060b1423 */ /* 0x040fe2000000000f */
[----:B------:R-:W-:Y:S02]  /*0b80*/  FSETP.NEU.AND P0, PT, R6, RZ, PT ;  /* 0x000000ff0600720b */ /* 0x000fe40003f0d000 */
[----:B------:R-:W-:Y:S01]  /*0b90*/  FSEL R5, R10, -INF , P2 ;  /* 0xff8000000a057808 */ /* 0x000fe20001000000 */
[----:B------:R-:W-:Y:S01]  /*0ba0*/  FMUL R7, R2, R7 ;  /* 0x0000000702077220 */ /* 0x000fe20000400000 */
[----:B------:R-:W-:-:S03]  /*0bb0*/  FSEL R11, R11, -INF , P0 ;  /* 0xff8000000b0b7808 */ /* 0x000fc60000000000 */
[----:B------:R-:W-:-:S04]  /*0bc0*/  FFMA R0, -R0, R5, -R7 ;  /* 0x0000000500007223 */ /* 0x000fc80000000907 */
[----:B------:R-:W-:-:S05]  /*0bd0*/  FFMA R11, -R3, R11, R0 ;  /* 0x0000000b030b7223 */ /* 0x000fca0000000100 */
[----:B0-----:R0:W-:Y:S02]  /*0be0*/  STG.E desc[UR4][R8.64+0x10], R11 ;  /* 0x0000100b08007986 */ /* 0x0011e4000c101904 */
.L_x_21:
[----:B------:R-:W-:Y:S05]  /*0bf0*/  BSYNC.RECONVERGENT B0 ;  /* 0x0000000000007941 */ /* 0x000fea0003800200 */
.L_x_0:
[----:B------:R-:W-:Y:S05]  /*0c00*/  EXIT ;  /* 0x000000000000794d */ /* 0x000fea0003800000 */
        .weak           $__internal_0_$__cuda_sm3x_div_rn_noftz_f32_slowpath
        .type           $__internal_0_$__cuda_sm3x_div_rn_noftz_f32_slowpath,@function
        .size           $__internal_0_$__cuda_sm3x_div_rn_noftz_f32_slowpath,(.L_x_27 - $__internal_0_$__cuda_sm3x_div_rn_noftz_f32_slowpath)
$__internal_0_$__cuda_sm3x_div_rn_noftz_f32_slowpath:
[----:B------:R-:W-:Y:S01]  /*0c10*/  SHF.R.U32.HI R5, RZ, 0x17, R3 ;  /* 0x00000017ff057819 */ /* 0x000fe20000011603 */
[----:B------:R-:W-:Y:S01]  /*0c20*/  BSSY.RECONVERGENT B1, `(.L_x_5) ;  /* 0x0000062000017945 */ /* 0x000fe20003800200 */
[----:B------:R-:W-:Y:S02]  /*0c30*/  SHF.R.U32.HI R4, RZ, 0x17, R0 ;  /* 0x00000017ff047819 */ /* 0x000fe40000011600 */
[----:B------:R-:W-:Y:S02]  /*0c40*/  LOP3.LUT R10, R5, 0xff, RZ, 0xc0, !PT ;  /* 0x000000ff050a7812 */ /* 0x000fe400078ec0ff */
[----:B------:R-:W-:Y:S02]  /*0c50*/  LOP3.LUT R8, R4, 0xff, RZ, 0xc0, !PT ;  /* 0x000000ff04087812 */ /* 0x000fe400078ec0ff */
[----:B------:R-:W-:-:S03]  /*0c60*/  IADD3 R6, PT, PT, R10, -0x1, RZ ;  /* 0xffffffff0a067810 */ /* 0x000fc60007ffe0ff */
[----:B------:R-:W-:Y:S01]  /*0c70*/  VIADD R5, R8, 0xffffffff ;  /* 0xffffffff08057836 */ /* 0x000fe20000000000 */
[----:B------:R-:W-:-:S04]  /*0c80*/  ISETP.GT.U32.AND P0, PT, R6, 0xfd, PT ;  /* 0x000000fd0600780c */ /* 0x000fc80003f04070 */
[----:B------:R-:W-:-:S13]  /*0c90*/  ISETP.GT.U32.OR P0, PT, R5, 0xfd, P0 ;  /* 0x000000fd0500780c */ /* 0x000fda0000704470 */
[----:B------:R-:W-:Y:S01]  /*0ca0*/  @!P0 MOV R4, RZ ;  /* 0x000000ff00048202 */ /* 0x000fe20000000f00 */
[----:B------:R-:W-:Y:S06]  /*0cb0*/  @!P0 BRA `(.L_x_6) ;  /* 0x00000000005c8947 */ /* 0x000fec0003800000 */
[----:B------:R-:W-:Y:S02]  /*0cc0*/  FSETP.GTU.FTZ.AND P0, PT, |R0|, +INF , PT ;  /* 0x7f8000000000780b */ /* 0x000fe40003f1c200 */
[----:B------:R-:W-:-:S04]  /*0cd0*/  FSETP.GTU.FTZ.AND P1, PT, |R3|, +INF , PT ;  /* 0x7f8000000300780b */ /* 0x000fc80003f3c200 */
[----:B------:R-:W-:-:S13]  /*0ce0*/  PLOP3.LUT P0, PT, P0, P1, PT, 0xf8, 0x8f ;  /* 0x00000000008f781c */ /* 0x000fda0000703f70 */
[----:B------:R-:W-:Y:S05]  /*0cf0*/  @P0 BRA `(.L_x_7) ;  /* 0x00000004004c0947 */ /* 0x000fea0003800000 */
[----:B------:R-:W-:-:S13]  /*0d00*/  LOP3.LUT P0, RZ, R3, 0x7fffffff, R0, 0xc8, !PT ;  /* 0x7fffffff03ff7812 */ /* 0x000fda000780c800 */
[----:B------:R-:W-:Y:S05]  /*0d10*/  @!P0 BRA `(.L_x_8) ;  /* 0x00000004003c8947 */ /* 0x000fea0003800000 */
[C---:B------:R-:W-:Y:S02]  /*0d20*/  FSETP.NEU.FTZ.AND P1, PT, |R0|.reuse, +INF , PT ;  /* 0x7f8000000000780b */ /* 0x040fe40003f3d200 */
[----:B------:R-:W-:Y:S02]  /*0d30*/  FSETP.NEU.FTZ.AND P2, PT, |R3|, +INF , PT ;  /* 0x7f8000000300780b */ /* 0x000fe40003f5d200 */
[----:B------:R-:W-:-:S11]  /*0d40*/  FSETP.NEU.FTZ.AND P0, PT, |R0|, +INF , PT ;  /* 0x7f8000000000780b */ /* 0x000fd60003f1d200 */
[----:B------:R-:W-:Y:S05]  /*0d50*/  @!P2 BRA !P1, `(.L_x_8) ;  /* 0x00000004002ca947 */ /* 0x000fea0004800000 */
[----:B------:R-:W-:-:S04]  /*0d60*/  LOP3.LUT P1, RZ, R0, 0x7fffffff, RZ, 0xc0, !PT ;  /* 0x7fffffff00ff7812 */ /* 0x000fc8000782c0ff */
[----:B------:R-:W-:-:S13]  /*0d70*/  PLOP3.LUT P1, PT, P2, P1, PT, 0x2f, 0xf2 ;  /* 0x0000000000f2781c */ /* 0x000fda0001722577 */
[----:B------:R-:W-:Y:S05]  /*0d80*/  @P1 BRA `(.L_x_9) ;  /* 0x0000000400181947 */ /* 0x000fea0003800000 */
[----:B------:R-:W-:-:S04]  /*0d90*/  LOP3.LUT P1, RZ, R3, 0x7fffffff, RZ, 0xc0, !PT ;  /* 0x7fffffff03ff7812 */ /* 0x000fc8000782c0ff */
[----:B------:R-:W-:-:S13]  /*0da0*/  PLOP3.LUT P0, PT, P0, P1, PT, 0x2f, 0xf2 ;  /* 0x0000000000f2781c */ /* 0x000fda0000702577 */
[----:B------:R-:W-:Y:S05]  /*0db0*/  @P0 BRA `(.L_x_10) ;  /* 0x0000000400000947 */ /* 0x000fea0003800000 */
[----:B------:R-:W-:Y:S02]  /*0dc0*/  ISETP.GE.AND P0, PT, R5, RZ, PT ;  /* 0x000000ff0500720c */ /* 0x000fe40003f06270 */
[----:B------:R-:W-:-:S11]  /*0dd0*/  ISETP.GE.AND P1, PT, R6, RZ, PT ;  /* 0x000000ff0600720c */ /* 0x000fd60003f26270 */
[----:B------:R-:W-:Y:S01]  /*0de0*/  @P0 MOV R4, RZ ;  /* 0x000000ff00040202 */ /* 0x000fe20000000f00 */
[----:B------:R-:W-:Y:S02]  /*0df0*/  @!P0 IMAD.MOV.U32 R4, RZ, RZ, -0x40 ;  /* 0xffffffc0ff048424 */ /* 0x000fe400078e00ff */
[----:B------:R-:W-:Y:S01]  /*0e00*/  @!P0 FFMA R0, R0, 1.84467440737095516160e+19, RZ ;  /* 0x5f80000000008823 */ /* 0x000fe200000000ff */
[----:B------:R-:W-:Y:S02]  /*0e10*/  @!P1 FFMA R3, R3, 1.84467440737095516160e+19, RZ ;  /* 0x5f80000003039823 */ /* 0x000fe400000000ff */
[----:B------:R-:W-:-:S07]  /*0e20*/  @!P1 IADD3 R4, PT, PT, R4, 0x40, RZ ;  /* 0x0000004004049810 */ /* 0x000fce0007ffe0ff */
.L_x_6:
[----:B------:R-:W-:Y:S01]  /*0e30*/  LEA R6, R10, 0xc0800000, 0x17 ;  /* 0xc08000000a067811 */ /* 0x000fe200078eb8ff */
[----:B------:R-:W-:Y:S03]  /*0e40*/  BSSY.RECONVERGENT B2, `(.L_x_11) ;  /* 0x0000036000027945 */ /* 0x000fe60003800200 */
[----:B------:R-:W-:Y:S01]  /*0e50*/  IADD3 R6, PT, PT, -R6, R3, RZ ;  /* 0x0000000306067210 */ /* 0x000fe20007ffe1ff */
[----:B------:R-:W-:-:S03]  /*0e60*/  VIADD R3, R8, 0xffffff81 ;  /* 0xffffff8108037836 */ /* 0x000fc60000000000 */
[----:B------:R-:W0:Y:S01]  /*0e70*/  MUFU.RCP R5, R6 ;  /* 0x0000000600057308 */ /* 0x000e220000001000 */
[----:B------:R-:W-:Y:S01]  /*0e80*/  FADD.FTZ R7, -R6, -RZ ;  /* 0x800000ff06077221 */ /* 0x000fe20000010100 */
[C---:B------:R-:W-:Y:S01]  /*0e90*/  IMAD R0, R3.reuse, -0x800000, R0 ;  /* 0xff80000003007824 */ /* 0x040fe200078e0200 */
[----:B------:R-:W-:-:S04]  /*0ea0*/  IADD3 R3, PT, PT, R3, 0x7f, -R10 ;  /* 0x0000007f03037810 */ /* 0x000fc80007ffe80a */
[----:B------:R-:W-:Y:S01]  /*0eb0*/  IADD3 R3, PT, PT, R3, R4, RZ ;  /* 0x0000000403037210 */ /* 0x000fe20007ffe0ff */
[----:B0-----:R-:W-:-:S04]  /*0ec0*/  FFMA R8, R5, R7, 1 ;  /* 0x3f80000005087423 */ /* 0x001fc80000000007 */
[----:B------:R-:W-:-:S04]  /*0ed0*/  FFMA R12, R5, R8, R5 ;  /* 0x00000008050c7223 */ /* 0x000fc80000000005 */
[----:B------:R-:W-:-:S04]  /*0ee0*/  FFMA R5, R0, R12, RZ ;  /* 0x0000000c00057223 */ /* 0x000fc800000000ff */
[----:B------:R-:W-:-:S04]  /*0ef0*/  FFMA R8, R7, R5, R0 ;  /* 0x0000000507087223 */ /* 0x000fc80000000000 */
[----:B------:R-:W-:-:S04]  /*0f00*/  FFMA R9, R12, R8, R5 ;  /* 0x000000080c097223 */ /* 0x000fc80000000005 */
[----:B------:R-:W-:-:S04]  /*0f10*/  FFMA R8, R7, R9, R0 ;  /* 0x0000000907087223 */ /* 0x000fc80000000000 */
[----:B------:R-:W-:-:S05]  /*0f20*/  FFMA R5, R12, R8, R9 ;  /* 0x000000080c057223 */ /* 0x000fca0000000009 */
[----:B------:R-:W-:-:S04]  /*0f30*/  SHF.R.U32.HI R0, RZ, 0x17, R5 ;  /* 0x00000017ff007819 */ /* 0x000fc80000011605 */
[----:B------:R-:W-:-:S04]  /*0f40*/  LOP3.LUT R0, R0, 0xff, RZ, 0xc0, !PT ;  /* 0x000000ff00007812 */ /* 0x000fc800078ec0ff */
[----:B------:R-:W-:-:S05]  /*0f50*/  IADD3 R6, PT, PT, R0, R3, RZ ;  /* 0x0000000300067210 */ /* 0x000fca0007ffe0ff */
[----:B------:R-:W-:-:S05]  /*0f60*/  VIADD R0, R6, 0xffffffff ;  /* 0xffffffff06007836 */ /* 0x000fca0000000000 */
[----:B------:R-:W-:-:S13]  /*0f70*/  ISETP.GE.U32.AND P0, PT, R0, 0xfe, PT ;  /* 0x000000fe0000780c */ /* 0x000fda0003f06070 */
[----:B------:R-:W-:Y:S05]  /*0f80*/  @!P0 BRA `(.L_x_12) ;  /* 0x0000000000808947 */ /* 0x000fea0003800000 */
[----:B------:R-:W-:-:S13]  /*0f90*/  ISETP.GT.AND P0, PT, R6, 0xfe, PT ;  /* 0x000000fe0600780c */ /* 0x000fda0003f04270 */
[----:B------:R-:W-:Y:S05]  /*0fa0*/  @P0 BRA `(.L_x_13) ;  /* 0x00000000006c0947 */ /* 0x000fea0003800000 */
[----:B------:R-:W-:-:S13]  /*0fb0*/  ISETP.GE.AND P0, PT, R6, 0x1, PT ;  /* 0x000000010600780c */ /* 0x000fda0003f06270 */
[----:B------:R-:W-:Y:S05]  /*0fc0*/  @P0 BRA `(.L_x_14) ;  /* 0x0000000000740947 */ /* 0x000fea0003800000 */
[----:B------:R-:W-:Y:S02]  /*0fd0*/  ISETP.GE.AND P0, PT, R6, -0x18, PT ;  /* 0xffffffe80600780c */ /* 0x000fe40003f06270 */
[----:B------:R-:W-:-:S11]  /*0fe0*/  LOP3.LUT R5, R5, 0x80000000, RZ, 0xc0, !PT ;  /* 0x8000000005057812 */ /* 0x000fd600078ec0ff */
[----:B------:R-:W-:Y:S05]  /*0ff0*/  @!P0 BRA `(.L_x_14) ;  /* 0x0000000000688947 */ /* 0x000fea0003800000 */
[-CC-:B------:R-:W-:Y:S01]  /*1000*/  FFMA.RZ R0, R12, R8.reuse, R9.reuse ;  /* 0x000000080c007223 */ /* 0x180fe2000000c009 */
[----:B------:R-:W-:Y:S01]  /*1010*/  IADD3 R7, PT, PT, R6, 0x20, RZ ;  /* 0x0000002006077810 */ /* 0x000fe20007ffe0ff */
[-CC-:B------:R-:W-:Y:S01]  /*1020*/  FFMA.RM R3, R12, R8.reuse, R9.reuse ;  /* 0x000000080c037223 */ /* 0x180fe20000004009 */
[----:B------:R-:W-:Y:S02]  /*1030*/  ISETP.NE.AND P2, PT, R6, RZ, PT ;  /* 0x000000ff0600720c */ /* 0x000fe40003f45270 */
[----:B------:R-:W-:Y:S01]  /*1040*/  LOP3.LUT R4, R0, 0x7fffff, RZ, 0xc0, !PT ;  /* 0x007fffff00047812 */ /* 0x000fe200078ec0ff */
[----:B------:R-:W-:Y:S01]  /*1050*/  FFMA.RP R0, R12, R8, R9 ;  /* 0x000000080c007223 */ /* 0x000fe20000008009 */
[----:B------:R-:W-:Y:S02]  /*1060*/  ISETP.NE.AND P1, PT, R6, RZ, PT ;  /* 0x000000ff0600720c */ /* 0x000fe40003f25270 */
[----:B------:R-:W-:Y:S02]  /*1070*/  LOP3.LUT R4, R4, 0x800000, RZ, 0xfc, !PT ;  /* 0x0080000004047812 */ /* 0x000fe400078efcff */
[----:B------:R-:W-:-:S02]  /*1080*/  IADD3 R6, PT, PT, -R6, RZ, RZ ;  /* 0x000000ff06067210 */ /* 0x000fc40007ffe1ff */
[----:B------:R-:W-:Y:S02]  /*1090*/  SHF.L.U32 R7, R4, R7, RZ ;  /* 0x0000000704077219 */ /* 0x000fe400000006ff */
[----:B------:R-:W-:Y:S02]  /*10a0*/  FSETP.NEU.FTZ.AND P0, PT, R0, R3, PT ;  /* 0x000000030000720b */ /* 0x000fe40003f1d000 */
[----:B------:R-:W-:Y:S02]  /*10b0*/  SEL R3, R6, RZ, P2 ;  /* 0x000000ff06037207 */ /* 0x000fe40001000000 */
[----:B------:R-:W-:Y:S02]  /*10c0*/  ISETP.NE.AND P1, PT, R7, RZ, P1 ;  /* 0x000000ff0700720c */ /* 0x000fe40000f25270 */
[----:B------:R-:W-:Y:S02]  /*10d0*/  SHF.R.U32.HI R3, RZ, R3, R4 ;  /* 0x00000003ff037219 */ /* 0x000fe40000011604 */
[----:B------:R-:W-:-:S02]  /*10e0*/  PLOP3.LUT P0, PT, P0, P1, PT, 0xf8, 0x8f ;  /* 0x00000000008f781c */ /* 0x000fc40000703f70 */
[----:B------:R-:W-:Y:S02]  /*10f0*/  SHF.R.U32.HI R7, RZ, 0x1, R3 ;  /* 0x00000001ff077819 */ /* 0x000fe40000011603 */
[----:B------:R-:W-:-:S04]  /*1100*/  SEL R0, RZ, 0x1, !P0 ;  /* 0x00000001ff007807 */ /* 0x000fc80004000000 */
[----:B------:R-:W-:-:S04]  /*1110*/  LOP3.LUT R0, R0, 0x1, R7, 0xf8, !PT ;  /* 0x0000000100007812 */ /* 0x000fc800078ef807 */
[----:B------:R-:W-:-:S05]  /*1120*/  LOP3.LUT R0, R0, R3, RZ, 0xc0, !PT ;  /* 0x0000000300007212 */ /* 0x000fca00078ec0ff */
[----:B------:R-:W-:-:S05]  /*1130*/  IMAD.IADD R0, R7, 0x1, R0 ;  /* 0x0000000107007824 */ /* 0x000fca00078e0200 */
[----:B------:R-:W-:Y:S01]  /*1140*/  LOP3.LUT R5, R0, R5, RZ, 0xfc, !PT ;  /* 0x0000000500057212 */ /* 0x000fe200078efcff */
[----:B------:R-:W-:Y:S06]  /*1150*/  BRA `(.L_x_14) ;  /* 0x0000000000107947 */ /* 0x000fec0003800000 */
.L_x_13:
[----:B------:R-:W-:-:S04]  /*1160*/  LOP3.LUT R5, R5, 0x80000000, RZ, 0xc0, !PT ;  /* 0x8000000005057812 */ /* 0x000fc800078ec0ff */
[----:B------:R-:W-:Y:S01]  /*1170*/  LOP3.LUT R5, R5, 0x7f800000, RZ, 0xfc, !PT ;  /* 0x7f80000005057812 */ /* 0x000fe200078efcff */
[----:B------:R-:W-:Y:S06]  /*1180*/  BRA `(.L_x_14) ;  /* 0x0000000000047947 */ /* 0x000fec0003800000 */
.L_x_12:
[----:B------:R-:W-:-:S07]  /*1190*/  LEA R5, R3, R5, 0x17 ;  /* 0x0000000503057211 */ /* 0x000fce00078eb8ff */
.L_x_14:
[----:B------:R-:W-:Y:S05]  /*11a0*/  BSYNC.RECONVERGENT B2 ;  /* 0x0000000000027941 */ /* 0x000fea0003800200 */
.L_x_11:
[----:B------:R-:W-:Y:S05]  /*11b0*/  BRA `(.L_x_15) ;  /* 0x0000000000207947 */ /* 0x000fea0003800000 */
.L_x_10:
[----:B------:R-:W-:-:S04]  /*11c0*/  LOP3.LUT R0, R3, 0x80000000, R0, 0x48, !PT ;  /* 0x8000000003007812 */ /* 0x000fc800078e4800 */
[----:B------:R-:W-:Y:S01]  /*11d0*/  LOP3.LUT R5, R0, 0x7f800000, RZ, 0xfc, !PT ;  /* 0x7f80000000057812 */ /* 0x000fe200078efcff */
[----:B------:R-:W-:Y:S06]  /*11e0*/  BRA `(.L_x_15) ;  /* 0x0000000000147947 */ /* 0x000fec0003800000 */
.L_x_9:
[----:B------:R-:W-:Y:S01]  /*11f0*/  LOP3.LUT R5, R3, 0x80000000, R0, 0x48, !PT ;  /* 0x8000000003057812 */ /* 0x000fe200078e4800 */
[----:B------:R-:W-:Y:S06]  /*1200*/  BRA `(.L_x_15) ;  /* 0x00000000000c7947 */ /* 0x000fec0003800000 */
.L_x_8:
[----:B------:R-:W0:Y:S01]  /*1210*/  MUFU.RSQ R5, -QNAN ;  /* 0xffc0000000057908 */ /* 0x000e220000001400 */
[----:B------:R-:W-:Y:S05]  /*1220*/  BRA `(.L_x_15) ;  /* 0x0000000000047947 */ /* 0x000fea0003800000 */
.L_x_7:
[----:B------:R-:W-:-:S07]  /*1230*/  FADD.FTZ R5, R0, R3 ;  /* 0x0000000300057221 */ /* 0x000fce0000010000 */
.L_x_15:
[----:B------:R-:W-:Y:S05]  /*1240*/  BSYNC.RECONVERGENT B1 ;  /* 0x0000000000017941 */ /* 0x000fea0003800200 */
.L_x_5:
[----:B------:R-:W-:-:S04]  /*1250*/  HFMA2 R3, -RZ, RZ, 0, 0 ;  /* 0x00000000ff037431 */ /* 0x000fc800000001ff */
[----:B0-----:R-:W-:Y:S05]  /*1260*/  RET.REL.NODEC R2 `(_Z12_cal_featurePfS_) ;  /* 0xffffffec02647950 */ /* 0x001fea0003c3ffff */
.L_x_16:
[----:B------:R-:W-:-:S00]  /*1270*/  BRA `(.L_x_16) ;  /* 0xfffffffc00fc7947 */ /* 0x000fc0000383ffff */
[----:B------:R-:W-:-:S00]  /*1280*/  NOP ;  /* 0x0000000000007918 */ /* 0x000fc00000000000 */
[----:B------:R-:W-:-:S00]  /*1290*/  NOP ;  /* 0x0000000000007918 */ /* 0x000fc00000000000 */
[----:B------:R-:W-:-:S00]  /*12a0*/  NOP ;  /* 0x0000000000007918 */ /* 0x000fc00000000000 */
[----:B------:R-:W-:-:S00]  /*12b0*/  NOP ;  /* 0x0000000000007918 */ /* 0x000fc00000000000 */
[----:B------:R-:W-:-:S00]  /*12c0*/  NOP ;  /* 0x0000000000007918 */ /* 0x000fc00000000000 */
[----:B------:R-:W-:-:S00]  /*12d0*/  NOP ;  /* 0x0000000000007918 */ /* 0x000fc00000000000 */
[----:B------:R-:W-:-:S00]  /*12e0*/  NOP ;  /* 0x0000000000007918 */ /* 0x000fc00000000000 */
[----:B------:R-:W-:-:S00]  /*12f0*/  NOP ;  /* 0x0000000000007918 */ /* 0x000fc00000000000 */
.L_x_27:


//--------------------- .nv.shared.reserved.0     --------------------------
	.section	.nv.shared.reserved.0,"aw",@nobits
	.weak		__nv_reservedSMEM_offset_0_alias
	.size		__nv_reservedSMEM_offset_0_alias, 0, 64
	.other		__nv_reservedSMEM_offset_0_alias,@"STO_CUDA_RESERVED_SHARED STV_DEFAULT"
__nv_reservedSMEM_offset_0_alias:
	.zero		0
	.zero		64


//--------------------- .nv.constant0._Z12_cal_featurePfS_ --------------------------
	.section	.nv.constant0._Z12_cal_featurePfS_,"a",@progbits
	.sectionflags	@""
	.align	4
.nv.constant0._Z12_cal_featurePfS_:
	.zero		912


//--------------------- SYMBOLS --------------------------

	.type		.nv.reservedSmem.offset0,@object
	.size		.nv.reservedSmem.offset0,0x4
